//
// Generated by NVIDIA NVVM Compiler
//
// Compiler Build ID: CL-36424714
// Cuda compilation tools, release 13.0, V13.0.88
// Based on NVVM 20.0.0
//

.version 9.0
.target sm_100
.address_size 64

	// .globl	_Z8copy_veciPKfPf

.visible .entry _Z8copy_veciPKfPf(
	.param .u32 _Z8copy_veciPKfPf_param_0,
	.param .u64 .ptr .align 1 _Z8copy_veciPKfPf_param_1,
	.param .u64 .ptr .align 1 _Z8copy_veciPKfPf_param_2
)
{
	.reg .pred 	%p<2>;
	.reg .b32 	%r<6>;
	.reg .b32 	%f<4>;
	.reg .b64 	%rd<8>;

	ld.param.u32 	%r2, [_Z8copy_veciPKfPf_param_0];
	ld.param.u64 	%rd1, [_Z8copy_veciPKfPf_param_1];
	ld.param.u64 	%rd2, [_Z8copy_veciPKfPf_param_2];
	mov.u32 	%r3, %ctaid.x;
	mov.u32 	%r4, %ntid.x;
	mov.u32 	%r5, %tid.x;
	mad.lo.s32 	%r1, %r3, %r4, %r5;
	setp.ge.s32 	%p1, %r1, %r2;
	@%p1 bra 	$L__BB0_2;
	cvta.to.global.u64 	%rd3, %rd1;
	cvta.to.global.u64 	%rd4, %rd2;
	mul.wide.s32 	%rd5, %r1, 4;
	add.s64 	%rd6, %rd3, %rd5;
	ld.global.f32 	%f1, [%rd6];
	mul.f32 	%f2, %f1, 0f40800000;
	div.rn.f32 	%f3, %f2, 0f401A8F5C;
	add.s64 	%rd7, %rd4, %rd5;
	st.global.f32 	[%rd7], %f3;
$L__BB0_2:
	ret;

}


// ===== COMPILED SASS (sm_100) =====

	.target	sm_100

	.elftype	@"ET_EXEC"


//--------------------- .note.nv.tkinfo           --------------------------
	.section	.note.nv.tkinfo,"",@"SHT_NOTE"
	.sectionflags	@"SHF_NOTE_NV_TKINFO"
	.tkinfo
        /*0018*/ 	.word	0x00000002
        /*0030*/ 	.string	""
        /*0030*/ 	.string	"ptxas"
        /*0030*/ 	.string	"Cuda compilation tools, release 13.0, V13.0.88"
        /*0030*/ 	.string	"Build cuda_13.0.r13.0/compiler.36424714_0"
        /*0030*/ 	.string	"-arch sm_100 -m 64 "



//--------------------- .note.nv.cuinfo           --------------------------
	.section	.note.nv.cuinfo,"",@"SHT_NOTE"
	.sectionflags	@"SHF_NOTE_NV_CUINFO"
        /*0018*/ 	.short	0x0002
        /*001a*/ 	.short	0x0064
        /*001c*/ 	.short	0x0082
	.zero		2


//--------------------- .nv.info                  --------------------------
	.section	.nv.info,"",@"SHT_CUDA_INFO"
	.align	4


	//----- nvinfo : EIATTR_REGCOUNT
	.align		4
        /*0000*/ 	.byte	0x04, 0x2f
        /*0002*/ 	.short	(.L_1 - .L_0)
	.align		4
.L_0:
        /*0004*/ 	.word	index@(_Z8copy_veciPKfPf)
        /*0008*/ 	.word	0x0000000d


	//----- nvinfo : EIATTR_FRAME_SIZE
	.align		4
.L_1:
        /*000c*/ 	.byte	0x04, 0x11
        /*000e*/ 	.short	(.L_3 - .L_2)
	.align		4
.L_2:
        /*0010*/ 	.word	index@($__internal_0_$__cuda_sm3x_div_rn_noftz_f32_slowpath)
        /*0014*/ 	.word	0x00000000


	//----- nvinfo : EIATTR_FRAME_SIZE
	.align		4
.L_3:
        /*0018*/ 	.byte	0x04, 0x11
        /*001a*/ 	.short	(.L_5 - .L_4)
	.align		4
.L_4:
        /*001c*/ 	.word	index@(_Z8copy_veciPKfPf)
        /*0020*/ 	.word	0x00000000


	//----- nvinfo : EIATTR_MIN_STACK_SIZE
	.align		4
.L_5:
        /*0024*/ 	.byte	0x04, 0x12
        /*0026*/ 	.short	(.L_7 - .L_6)
	.align		4
.L_6:
        /*0028*/ 	.word	index@(_Z8copy_veciPKfPf)
        /*002c*/ 	.word	0x00000000
.L_7:


//--------------------- .nv.compat                --------------------------
	.section	.nv.compat,"",@"SHT_CUDA_COMPAT_INFO"
	.align	4
        /*0000*/ 	.byte	0x02, 0x09, 0x00, 0x00, 0x02, 0x02, 0x01, 0x00, 0x02, 0x05, 0x05, 0x00, 0x03, 0x07, 0x01, 0x01
        /*0010*/ 	.byte	0x02, 0x03, 0x00, 0x00, 0x02, 0x06, 0x01, 0x00, 0x04, 0x0b, 0x08, 0x00, 0x01, 0x00, 0x00, 0x00
        /*0020*/ 	.byte	0x00, 0x00, 0x00, 0x00


//--------------------- .nv.info._Z8copy_veciPKfPf --------------------------
	.section	.nv.info._Z8copy_veciPKfPf,"",@"SHT_CUDA_INFO"
	.sectionflags	@""
	.align	4


	//----- nvinfo : EIATTR_CUDA_API_VERSION
	.align		4
        /*0000*/ 	.byte	0x04, 0x37
        /*0002*/ 	.short	(.L_9 - .L_8)
.L_8:
        /*0004*/ 	.word	0x00000082


	//----- nvinfo : EIATTR_KPARAM_INFO
	.align		4
.L_9:
        /*0008*/ 	.byte	0x04, 0x17
        /*000a*/ 	.short	(.L_11 - .L_10)
.L_10:
        /*000c*/ 	.word	0x00000000
        /*0010*/ 	.short	0x0002
        /*0012*/ 	.short	0x0010
        /*0014*/ 	.byte	0x00, 0xf5, 0x21, 0x00


	//----- nvinfo : EIATTR_KPARAM_INFO
	.align		4
.L_11:
        /*0018*/ 	.byte	0x04, 0x17
        /*001a*/ 	.short	(.L_13 - .L_12)
.L_12:
        /*001c*/ 	.word	0x00000000
        /*0020*/ 	.short	0x0001
        /*0022*/ 	.short	0x0008
        /*0024*/ 	.byte	0x00, 0xf5, 0x21, 0x00


	//----- nvinfo : EIATTR_KPARAM_INFO
	.align		4
.L_13:
        /*0028*/ 	.byte	0x04, 0x17
        /*002a*/ 	.short	(.L_15 - .L_14)
.L_14:
        /*002c*/ 	.word	0x00000000
        /*0030*/ 	.short	0x0000
        /*0032*/ 	.short	0x0000
        /*0034*/ 	.byte	0x00, 0xf0, 0x11, 0x00


	//----- nvinfo : EIATTR_SPARSE_MMA_MASK
	.align		4
.L_15:
        /*0038*/ 	.byte	0x03, 0x50
        /*003a*/ 	.short	0x0000


	//----- nvinfo : EIATTR_MAXREG_COUNT
	.align		4
        /*003c*/ 	.byte	0x03, 0x1b
        /*003e*/ 	.short	0x00ff


	//----- nvinfo : EIATTR_MERCURY_ISA_VERSION
	.align		4
        /*0040*/ 	.byte	0x03, 0x5f
        /*0042*/ 	.short	0x0101


	//----- nvinfo : EIATTR_VRC_CTA_INIT_COUNT
	.align		4
        /*0044*/ 	.byte	0x02, 0x4a
	.zero		1
	.zero		1


	//----- nvinfo : EIATTR_EXIT_INSTR_OFFSETS
	.align		4
        /*0048*/ 	.byte	0x04, 0x1c
        /*004a*/ 	.short	(.L_17 - .L_16)


	//   ....[0]....
.L_16:
        /*004c*/ 	.word	0x00000070


	//   ....[1]....
        /*0050*/ 	.word	0x000001d0


	//----- nvinfo : EIATTR_CRS_STACK_SIZE
	.align		4
.L_17:
        /*0054*/ 	.byte	0x04, 0x1e
        /*0056*/ 	.short	(.L_19 - .L_18)
.L_18:
        /*0058*/ 	.word	0x00000000


	//----- nvinfo : EIATTR_CBANK_PARAM_SIZE
	.align		4
.L_19:
        /*005c*/ 	.byte	0x03, 0x19
        /*005e*/ 	.short	0x0018


	//----- nvinfo : EIATTR_PARAM_CBANK
	.align		4
        /*0060*/ 	.byte	0x04, 0x0a
        /*0062*/ 	.short	(.L_21 - .L_20)
	.align		4
.L_20:
        /*0064*/ 	.word	index@(.nv.constant0._Z8copy_veciPKfPf)
        /*0068*/ 	.short	0x0380
        /*006a*/ 	.short	0x0018


	//----- nvinfo : EIATTR_SW_WAR
	.align		4
.L_21:
        /*006c*/ 	.byte	0x04, 0x36
        /*006e*/ 	.short	(.L_23 - .L_22)
.L_22:
        /*0070*/ 	.word	0x00000008
.L_23:


//--------------------- .nv.callgraph             --------------------------
	.section	.nv.callgraph,"",@"SHT_CUDA_CALLGRAPH"
	.align	4
	.sectionentsize	8
	.align		4
        /*0000*/ 	.word	0x00000000
	.align		4
        /*0004*/ 	.word	0xffffffff
	.align		4
        /*0008*/ 	.word	0x00000000
	.align		4
        /*000c*/ 	.word	0xfffffffe
	.align		4
        /*0010*/ 	.word	0x00000000
	.align		4
        /*0014*/ 	.word	0xfffffffd
	.align		4
        /*0018*/ 	.word	0x00000000
	.align		4
        /*001c*/ 	.word	0xfffffffc


//--------------------- .text._Z8copy_veciPKfPf   --------------------------
	.section	.text._Z8copy_veciPKfPf,"ax",@progbits
	.align	128
        .global         _Z8copy_veciPKfPf
        .type           _Z8copy_veciPKfPf,@function
        .size           _Z8copy_veciPKfPf,(.L_x_15 - _Z8copy_veciPKfPf)
        .other          _Z8copy_veciPKfPf,@"STO_CUDA_ENTRY STV_DEFAULT"
_Z8copy_veciPKfPf:
.text._Z8copy_veciPKfPf:
[----:B------:R-:W-:Y:S01]  /*0000*/  LDC R1, c[0x0][0x37c] ;  /* 0x0000df00ff017b82 */ /* 0x000fe20000000800 */
[----:B------:R-:W0:Y:S07]  /*0010*/  S2R R3, SR_TID.X ;  /* 0x0000000000037919 */ /* 0x000e2e0000002100 */
[----:B------:R-:W0:Y:S01]  /*0020*/  S2UR UR4, SR_CTAID.X ;  /* 0x00000000000479c3 */ /* 0x000e220000002500 */
[----:B------:R-:W1:Y:S07]  /*0030*/  LDCU UR5, c[0x0][0x380] ;  /* 0x00007000ff0577ac */ /* 0x000e6e0008000800 */
[----:B------:R-:W0:Y:S02]  /*0040*/  LDC R2, c[0x0][0x360] ;  /* 0x0000d800ff027b82 */ /* 0x000e240000000800 */
[----:B0-----:R-:W-:-:S05]  /*0050*/  IMAD R2, R2, UR4, R3 ;  /* 0x0000000402027c24 */ /* 0x001fca000f8e0203 */
[----:B-1----:R-:W-:-:S13]  /*0060*/  ISETP.GE.AND P0, PT, R2, UR5, PT ;  /* 0x0000000502007c0c */ /* 0x002fda000bf06270 */
[----:B------:R-:W-:Y:S05]  /*0070*/  @P0 EXIT ;  /* 0x000000000000094d */ /* 0x000fea0003800000 */
[----:B------:R-:W0:Y:S01]  /*0080*/  LDC.64 R4, c[0x0][0x388] ;  /* 0x0000e200ff047b82 */ /* 0x000e220000000a00 */
[----:B------:R-:W1:Y:S01]  /*0090*/  LDCU.64 UR6, c[0x0][0x358] ;  /* 0x00006b00ff0677ac */ /* 0x000e620008000a00 */
[----:B0-----:R-:W-:-:S05]  /*00a0*/  IMAD.WIDE R4, R2, 0x4, R4 ;  /* 0x0000000402047825 */ /* 0x001fca00078e0204 */
[----:B-1----:R-:W2:Y:S01]  /*00b0*/  LDG.E R0, desc[UR6][R4.64] ;  /* 0x0000000604007981 */ /* 0x002ea2000c1e1900 */
[----:B------:R-:W-:Y:S01]  /*00c0*/  IMAD.MOV.U32 R6, RZ, RZ, 0x3ed4021f ;  /* 0x3ed4021fff067424 */ /* 0x000fe200078e00ff */
[----:B------:R-:W-:Y:S01]  /*00d0*/  BSSY.RECONVERGENT B1, `(.L_x_0) ;  /* 0x000000c000017945 */ /* 0x000fe20003800200 */
[----:B------:R-:W-:-:S04]  /*00e0*/  IMAD.MOV.U32 R3, RZ, RZ, 0x401a8f5c ;  /* 0x401a8f5cff037424 */ /* 0x000fc800078e00ff */
[----:B------:R-:W-:-:S04]  /*00f0*/  FFMA R3, R6, -R3, 1 ;  /* 0x3f80000006037423 */ /* 0x000fc80000000803 */
[----:B------:R-:W-:Y:S01]  /*0100*/  FFMA R3, R3, R6, 0.41407868266105651855 ;  /* 0x3ed4021f03037423 */ /* 0x000fe20000000006 */
[----:B--2---:R-:W-:-:S04]  /*0110*/  FMUL R0, R0, 4 ;  /* 0x4080000000007820 */ /* 0x004fc80000400000 */
[----:B------:R-:W0:Y:S01]  /*0120*/  FCHK P0, R0, 2.4149999618530273438 ;  /* 0x401a8f5c00007902 */ /* 0x000e220000000000 */
[----:B------:R-:W-:-:S04]  /*0130*/  FFMA R6, R0, R3, RZ ;  /* 0x0000000300067223 */ /* 0x000fc800000000ff */
[----:B------:R-:W-:-:S04]  /*0140*/  FFMA R7, R6, -2.4149999618530273438, R0 ;  /* 0xc01a8f5c06077823 */ /* 0x000fc80000000000 */
[----:B------:R-:W-:Y:S01]  /*0150*/  FFMA R7, R3, R7, R6 ;  /* 0x0000000703077223 */ /* 0x000fe20000000006 */
[----:B0-----:R-:W-:Y:S06]  /*0160*/  @!P0 BRA `(.L_x_1) ;  /* 0x0000000000088947 */ /* 0x001fec0003800000 */
[----:B------:R-:W-:-:S07]  /*0170*/  MOV R4, 0x190 ;  /* 0x0000019000047802 */ /* 0x000fce0000000f00 */
[----:B------:R-:W-:Y:S05]  /*0180*/  CALL.REL.NOINC `($__internal_0_$__cuda_sm3x_div_rn_noftz_f32_slowpath) ;  /* 0x0000000000147944 */ /* 0x000fea0003c00000 */
.L_x_1:
[----:B------:R-:W-:Y:S05]  /*0190*/  BSYNC.RECONVERGENT B1 ;  /* 0x0000000000017941 */ /* 0x000fea0003800200 */
.L_x_0:
[----:B------:R-:W0:Y:S02]  /*01a0*/  LDC.64 R4, c[0x0][0x390] ;  /* 0x0000e400ff047b82 */ /* 0x000e240000000a00 */
[----:B0-----:R-:W-:-:S05]  /*01b0*/  IMAD.WIDE R2, R2, 0x4, R4 ;  /* 0x0000000402027825 */ /* 0x001fca00078e0204 */
[----:B------:R-:W-:Y:S01]  /*01c0*/  STG.E desc[UR6][R2.64], R7 ;  /* 0x0000000702007986 */ /* 0x000fe2000c101906 */
[----:B------:R-:W-:Y:S05]  /*01d0*/  EXIT ;  /* 0x000000000000794d */ /* 0x000fea0003800000 */
        .weak           $__internal_0_$__cuda_sm3x_div_rn_noftz_f32_slowpath
        .type           $__internal_0_$__cuda_sm3x_div_rn_noftz_f32_slowpath,@function
        .size           $__internal_0_$__cuda_sm3x_div_rn_noftz_f32_slowpath,(.L_x_15 - $__internal_0_$__cuda_sm3x_div_rn_noftz_f32_slowpath)
$__internal_0_$__cuda_sm3x_div_rn_noftz_f32_slowpath:
[--C-:B------:R-:W-:Y:S01]  /*01e0*/  SHF.R.U32.HI R3, RZ, 0x17, R0.reuse ;  /* 0x00000017ff037819 */ /* 0x100fe20000011600 */
[----:B------:R-:W-:Y:S04]  /*01f0*/  BSSY.RECONVERGENT B0, `(.L_x_2) ;  /* 0x000005c000007945 */ /* 0x000fe80003800200 */
[----:B------:R-:W-:Y:S01]  /*0200*/  BSSY.RELIABLE B2, `(.L_x_3) ;  /* 0x000001a000027945 */ /* 0x000fe20003800100 */
[----:B------:R-:W-:Y:S01]  /*0210*/  IMAD.MOV.U32 R5, RZ, RZ, R0 ;  /* 0x000000ffff057224 */ /* 0x000fe200078e0000 */
[----:B------:R-:W-:-:S05]  /*0220*/  LOP3.LUT R3, R3, 0xff, RZ, 0xc0, !PT ;  /* 0x000000ff03037812 */ /* 0x000fca00078ec0ff */
[----:B------:R-:W-:-:S05]  /*0230*/  VIADD R7, R3, 0xffffffff ;  /* 0xffffffff03077836 */ /* 0x000fca0000000000 */
[----:B------:R-:W-:-:S13]  /*0240*/  ISETP.GT.U32.OR P0, PT, R7, 0xfd, !PT ;  /* 0x000000fd0700780c */ /* 0x000fda0007f04470 */
[----:B------:R-:W-:Y:S01]  /*0250*/  @!P0 IMAD.MOV.U32 R6, RZ, RZ, RZ ;  /* 0x000000ffff068224 */ /* 0x000fe200078e00ff */
[----:B------:R-:W-:Y:S06]  /*0260*/  @!P0 BRA `(.L_x_4) ;  /* 0x00000000004c8947 */ /* 0x000fec0003800000 */
[----:B------:R-:W-:-:S13]  /*0270*/  FSETP.GTU.FTZ.AND P0, PT, |R0|, +INF , PT ;  /* 0x7f8000000000780b */ /* 0x000fda0003f1c200 */
[----:B------:R-:W-:Y:S05]  /*0280*/  @P0 BREAK.RELIABLE B2 ;  /* 0x0000000000020942 */ /* 0x000fea0003800100 */
[----:B------:R-:W-:Y:S05]  /*0290*/  @P0 BRA `(.L_x_5) ;  /* 0x0000000400400947 */ /* 0x000fea0003800000 */
[----:B------:R-:W-:-:S05]  /*02a0*/  IMAD.MOV.U32 R6, RZ, RZ, 0x401a8f5c ;  /* 0x401a8f5cff067424 */ /* 0x000fca00078e00ff */
[----:B------:R-:W-:-:S13]  /*02b0*/  LOP3.LUT P0, RZ, R6, 0x7fffffff, R5, 0xc8, !PT ;  /* 0x7fffffff06ff7812 */ /* 0x000fda000780c805 */
[----:B------:R-:W-:Y:S05]  /*02c0*/  @!P0 BREAK.RELIABLE B2 ;  /* 0x0000000000028942 */ /* 0x000fea0003800100 */
[----:B------:R-:W-:Y:S05]  /*02d0*/  @!P0 BRA `(.L_x_6) ;  /* 0x0000000400288947 */ /* 0x000fea0003800000 */
[----:B------:R-:W-:-:S13]  /*02e0*/  LOP3.LUT P0, RZ, R5, 0x7fffffff, RZ, 0xc0, !PT ;  /* 0x7fffffff05ff7812 */ /* 0x000fda000780c0ff */
[----:B------:R-:W-:Y:S05]  /*02f0*/  @!P0 BREAK.RELIABLE B2 ;  /* 0x0000000000028942 */ /* 0x000fea0003800100 */
[----:B------:R-:W-:Y:S05]  /*0300*/  @!P0 BRA `(.L_x_7) ;  /* 0x0000000400148947 */ /* 0x000fea0003800000 */
[----:B------:R-:W-:Y:S02]  /*0310*/  FSETP.NEU.FTZ.AND P0, PT, |R0|, +INF , PT ;  /* 0x7f8000000000780b */ /* 0x000fe40003f1d200 */
[----:B------:R-:W-:-:S04]  /*0320*/  LOP3.LUT P1, RZ, R6, 0x7fffffff, RZ, 0xc0, !PT ;  /* 0x7fffffff06ff7812 */ /* 0x000fc8000782c0ff */
[----:B------:R-:W-:-:S13]  /*0330*/  PLOP3.LUT P0, PT, P0, P1, PT, 0x2f, 0xf2 ;  /* 0x0000000000f2781c */ /* 0x000fda0000702577 */
[----:B------:R-:W-:Y:S05]  /*0340*/  @P0 BREAK.RELIABLE B2 ;  /* 0x0000000000020942 */ /* 0x000fea0003800100 */
[----:B------:R-:W-:Y:S05]  /*0350*/  @P0 BRA `(.L_x_8) ;  /* 0x0000000000f40947 */ /* 0x000fea0003800000 */
[----:B------:R-:W-:-:S13]  /*0360*/  ISETP.GE.AND P0, PT, R7, RZ, PT ;  /* 0x000000ff0700720c */ /* 0x000fda0003f06270 */
[----:B------:R-:W-:Y:S02]  /*0370*/  @P0 IMAD.MOV.U32 R6, RZ, RZ, RZ ;  /* 0x000000ffff060224 */ /* 0x000fe400078e00ff */
[----:B------:R-:W-:Y:S01]  /*0380*/  @!P0 FFMA R5, R0, 1.84467440737095516160e+19, RZ ;  /* 0x5f80000000058823 */ /* 0x000fe200000000ff */
[----:B------:R-:W-:-:S07]  /*0390*/  @!P0 IMAD.MOV.U32 R6, RZ, RZ, -0x40 ;  /* 0xffffffc0ff068424 */ /* 0x000fce00078e00ff */
.L_x_4:
[----:B------:R-:W-:Y:S05]  /*03a0*/  BSYNC.RELIABLE B2 ;  /* 0x0000000000027941 */ /* 0x000fea0003800100 */
.L_x_3:
[----:B------:R-:W-:Y:S01]  /*03b0*/  UMOV UR4, 0x401a8f5c ;  /* 0x401a8f5c00047882 */ /* 0x000fe20000000000 */
[----:B------:R-:W-:Y:S01]  /*03c0*/  VIADD R3, R3, 0xffffff81 ;  /* 0xffffff8103037836 */ /* 0x000fe20000000000 */
[----:B------:R-:W-:Y:S01]  /*03d0*/  UIADD3 UR4, UPT, UPT, UR4, -0x800000, URZ ;  /* 0xff80000004047890 */ /* 0x000fe2000fffe0ff */
[----:B------:R-:W-:Y:S02]  /*03e0*/  BSSY.RECONVERGENT B2, `(.L_x_9) ;  /* 0x0000033000027945 */ /* 0x000fe40003800200 */
[----:B------:R-:W-:Y:S01]  /*03f0*/  IMAD R0, R3, -0x800000, R5 ;  /* 0xff80000003007824 */ /* 0x000fe200078e0205 */
[----:B------:R-:W-:Y:S02]  /*0400*/  IADD3 R6, PT, PT, R6, -0x1, R3 ;  /* 0xffffffff06067810 */ /* 0x000fe40007ffe003 */
[----:B------:R-:W-:-:S03]  /*0410*/  FADD.FTZ R9, -RZ, -UR4 ;  /* 0x80000004ff097e21 */ /* 0x000fc60008010100 */
[----:B------:R-:W0:Y:S02]  /*0420*/  MUFU.RCP R7, UR4 ;  /* 0x0000000400077d08 */ /* 0x000e240008001000 */
[----:B0-----:R-:W-:-:S04]  /*0430*/  FFMA R8, R7, R9, 1 ;  /* 0x3f80000007087423 */ /* 0x001fc80000000009 */
[----:B------:R-:W-:-:S04]  /*0440*/  FFMA R7, R7, R8, R7 ;  /* 0x0000000807077223 */ /* 0x000fc80000000007 */
[----:B------:R-:W-:-:S04]  /*0450*/  FFMA R8, R0, R7, RZ ;  /* 0x0000000700087223 */ /* 0x000fc800000000ff */
[----:B------:R-:W-:-:S04]  /*0460*/  FFMA R5, R9, R8, R0 ;  /* 0x0000000809057223 */ /* 0x000fc80000000000 */
[----:B------:R-:W-:-:S04]  /*0470*/  FFMA R8, R7, R5, R8 ;  /* 0x0000000507087223 */ /* 0x000fc80000000008 */
[----:B------:R-:W-:-:S04]  /*0480*/  FFMA R9, R9, R8, R0 ;  /* 0x0000000809097223 */ /* 0x000fc80000000000 */
[----:B------:R-:W-:-:S05]  /*0490*/  FFMA R5, R7, R9, R8 ;  /* 0x0000000907057223 */ /* 0x000fca0000000008 */
[----:B------:R-:W-:-:S04]  /*04a0*/  SHF.R.U32.HI R0, RZ, 0x17, R5 ;  /* 0x00000017ff007819 */ /* 0x000fc80000011605 */
[----:B------:R-:W-:-:S05]  /*04b0*/  LOP3.LUT R0, R0, 0xff, RZ, 0xc0, !PT ;  /* 0x000000ff00007812 */ /* 0x000fca00078ec0ff */
[----:B------:R-:W-:-:S04]  /*04c0*/  IMAD.IADD R10, R0, 0x1, R6 ;  /* 0x00000001000a7824 */ /* 0x000fc800078e0206 */
[----:B------:R-:W-:-:S05]  /*04d0*/  VIADD R0, R10, 0xffffffff ;  /* 0xffffffff0a007836 */ /* 0x000fca0000000000 */
[----:B------:R-:W-:-:S13]  /*04e0*/  ISETP.GE.U32.AND P0, PT, R0, 0xfe, PT ;  /* 0x000000fe0000780c */ /* 0x000fda0003f06070 */
[----:B------:R-:W-:Y:S05]  /*04f0*/  @!P0 BRA `(.L_x_10) ;  /* 0x0000000000808947 */ /* 0x000fea0003800000 */
[----:B------:R-:W-:-:S13]  /*0500*/  ISETP.GT.AND P0, PT, R10, 0xfe, PT ;  /* 0x000000fe0a00780c */ /* 0x000fda0003f04270 */
[----:B------:R-:W-:Y:S05]  /*0510*/  @P0 BRA `(.L_x_11) ;  /* 0x00000000006c0947 */ /* 0x000fea0003800000 */
[----:B------:R-:W-:-:S13]  /*0520*/  ISETP.GE.AND P0, PT, R10, 0x1, PT ;  /* 0x000000010a00780c */ /* 0x000fda0003f06270 */
[----:B------:R-:W-:Y:S05]  /*0530*/  @P0 BRA `(.L_x_12) ;  /* 0x0000000000740947 */ /* 0x000fea0003800000 */
[----:B------:R-:W-:Y:S02]  /*0540*/  ISETP.GE.AND P0, PT, R10, -0x18, PT ;  /* 0xffffffe80a00780c */ /* 0x000fe40003f06270 */
[----:B------:R-:W-:-:S11]  /*0550*/  LOP3.LUT R5, R5, 0x80000000, RZ, 0xc0, !PT ;  /* 0x8000000005057812 */ /* 0x000fd600078ec0ff */
[----:B------:R-:W-:Y:S05]  /*0560*/  @!P0 BRA `(.L_x_12) ;  /* 0x0000000000688947 */ /* 0x000fea0003800000 */
[CCC-:B------:R-:W-:Y:S01]  /*0570*/  FFMA.RZ R0, R7.reuse, R9.reuse, R8.reuse ;  /* 0x0000000907007223 */ /* 0x1c0fe2000000c008 */
[C---:B------:R-:W-:Y:S01]  /*0580*/  VIADD R6, R10.reuse, 0x20 ;  /* 0x000000200a067836 */ /* 0x040fe20000000000 */
[C---:B------:R-:W-:Y:S02]  /*0590*/  ISETP.NE.AND P2, PT, R10.reuse, RZ, PT ;  /* 0x000000ff0a00720c */ /* 0x040fe40003f45270 */
[----:B------:R-:W-:Y:S02]  /*05a0*/  ISETP.NE.AND P1, PT, R10, RZ, PT ;  /* 0x000000ff0a00720c */ /* 0x000fe40003f25270 */
[----:B------:R-:W-:Y:S01]  /*05b0*/  LOP3.LUT R3, R0, 0x7fffff, RZ, 0xc0, !PT ;  /* 0x007fffff00037812 */ /* 0x000fe200078ec0ff */
[CCC-:B------:R-:W-:Y:S01]  /*05c0*/  FFMA.RP R0, R7.reuse, R9.reuse, R8.reuse ;  /* 0x0000000907007223 */ /* 0x1c0fe20000008008 */
[----:B------:R-:W-:Y:S01]  /*05d0*/  FFMA.RM R7, R7, R9, R8 ;  /* 0x0000000907077223 */ /* 0x000fe20000004008 */
[----:B------:R-:W-:Y:S01]  /*05e0*/  IMAD.MOV R8, RZ, RZ, -R10 ;  /* 0x000000ffff087224 */ /* 0x000fe200078e0a0a */
[----:B------:R-:W-:-:S03]  /*05f0*/  LOP3.LUT R3, R3, 0x800000, RZ, 0xfc, !PT ;  /* 0x0080000003037812 */ /* 0x000fc600078efcff */
[----:B------:R-:W-:Y:S02]  /*0600*/  FSETP.NEU.FTZ.AND P0, PT, R0, R7, PT ;  /* 0x000000070000720b */ /* 0x000fe40003f1d000 */
[----:B------:R-:W-:Y:S02]  /*0610*/  SHF.L.U32 R6, R3, R6, RZ ;  /* 0x0000000603067219 */ /* 0x000fe400000006ff */
[----:B------:R-:W-:Y:S02]  /*0620*/  SEL R0, R8, RZ, P2 ;  /* 0x000000ff08007207 */ /* 0x000fe40001000000 */
[----:B------:R-:W-:Y:S02]  /*0630*/  ISETP.NE.AND P1, PT, R6, RZ, P1 ;  /* 0x000000ff0600720c */ /* 0x000fe40000f25270 */
[----:B------:R-:W-:Y:S02]  /*0640*/  SHF.R.U32.HI R0, RZ, R0, R3 ;  /* 0x00000000ff007219 */ /* 0x000fe40000011603 */
[----:B------:R-:W-:-:S02]  /*0650*/  PLOP3.LUT P0, PT, P0, P1, PT, 0xf8, 0x8f ;  /* 0x00000000008f781c */ /* 0x000fc40000703f70 */
[----:B------:R-:W-:Y:S02]  /*0660*/  SHF.R.U32.HI R6, RZ, 0x1, R0 ;  /* 0x00000001ff067819 */ /* 0x000fe40000011600 */
[----:B------:R-:W-:-:S04]  /*0670*/  SEL R3, RZ, 0x1, !P0 ;  /* 0x00000001ff037807 */ /* 0x000fc80004000000 */
[----:B------:R-:W-:-:S04]  /*0680*/  LOP3.LUT R3, R3, 0x1, R6, 0xf8, !PT ;  /* 0x0000000103037812 */ /* 0x000fc800078ef806 */
[----:B------:R-:W-:-:S05]  /*0690*/  LOP3.LUT R3, R3, R0, RZ, 0xc0, !PT ;  /* 0x0000000003037212 */ /* 0x000fca00078ec0ff */
[----:B------:R-:W-:-:S05]  /*06a0*/  IMAD.IADD R6, R6, 0x1, R3 ;  /* 0x0000000106067824 */ /* 0x000fca00078e0203 */
[----:B------:R-:W-:Y:S01]  /*06b0*/  LOP3.LUT R5, R6, R5, RZ, 0xfc, !PT ;  /* 0x0000000506057212 */ /* 0x000fe200078efcff */
[----:B------:R-:W-:Y:S06]  /*06c0*/  BRA `(.L_x_12) ;  /* 0x0000000000107947 */ /* 0x000fec0003800000 */
.L_x_11:
[----:B------:R-:W-:-:S04]  /*06d0*/  LOP3.LUT R5, R5, 0x80000000, RZ, 0xc0, !PT ;  /* 0x8000000005057812 */ /* 0x000fc800078ec0ff */
[----:B------:R-:W-:Y:S01]  /*06e0*/  LOP3.LUT R5, R5, 0x7f800000, RZ, 0xfc, !PT ;  /* 0x7f80000005057812 */ /* 0x000fe200078efcff */
[----:B------:R-:W-:Y:S06]  /*06f0*/  BRA `(.L_x_12) ;  /* 0x0000000000047947 */ /* 0x000fec0003800000 */
.L_x_10:
[----:B------:R-:W-:-:S07]  /*0700*/  IMAD R5, R6, 0x800000, R5 ;  /* 0x0080000006057824 */ /* 0x000fce00078e0205 */
.L_x_12:
[----:B------:R-:W-:Y:S05]  /*0710*/  BSYNC.RECONVERGENT B2 ;  /* 0x0000000000027941 */ /* 0x000fea0003800200 */
.L_x_9:
[----:B------:R-:W-:Y:S05]  /*0720*/  BRA `(.L_x_13) ;  /* 0x0000000000207947 */ /* 0x000fea0003800000 */
.L_x_8:
[----:B------:R-:W-:-:S04]  /*0730*/  LOP3.LUT R5, R6, 0x80000000, R5, 0x48, !PT ;  /* 0x8000000006057812 */ /* 0x000fc800078e4805 */
[----:B------:R-:W-:Y:S01]  /*0740*/  LOP3.LUT R5, R5, 0x7f800000, RZ, 0xfc, !PT ;  /* 0x7f80000005057812 */ /* 0x000fe200078efcff */
[----:B------:R-:W-:Y:S06]  /*0750*/  BRA `(.L_x_13) ;  /* 0x0000000000147947 */ /* 0x000fec0003800000 */
.L_x_7:
[----:B------:R-:W-:Y:S01]  /*0760*/  LOP3.LUT R5, R6, 0x80000000, R5, 0x48, !PT ;  /* 0x8000000006057812 */ /* 0x000fe200078e4805 */
[----:B------:R-:W-:Y:S06]  /*0770*/  BRA `(.L_x_13) ;  /* 0x00000000000c7947 */ /* 0x000fec0003800000 */
.L_x_6:
[----:B------:R-:W0:Y:S01]  /*0780*/  MUFU.RSQ R5, -QNAN ;  /* 0xffc0000000057908 */ /* 0x000e220000001400 */
[----:B------:R-:W-:Y:S05]  /*0790*/  BRA `(.L_x_13) ;  /* 0x0000000000047947 */ /* 0x000fea0003800000 */
.L_x_5:
[----:B------:R-:W-:-:S07]  /*07a0*/  FADD.FTZ R5, R0, 2.4149999618530273438 ;  /* 0x401a8f5c00057421 */ /* 0x000fce0000010000 */
.L_x_13:
[----:B------:R-:W-:Y:S05]  /*07b0*/  BSYNC.RECONVERGENT B0 ;  /* 0x0000000000007941 */ /* 0x000fea0003800200 */
.L_x_2:
[----:B0-----:R-:W-:Y:S02]  /*07c0*/  IMAD.MOV.U32 R7, RZ, RZ, R5 ;  /* 0x000000ffff077224 */ /* 0x001fe400078e0005 */
[----:B------:R-:W-:-:S04]  /*07d0*/  IMAD.MOV.U32 R5, RZ, RZ, 0x0 ;  /* 0x00000000ff057424 */ /* 0x000fc800078e00ff */
[----:B------:R-:W-:Y:S05]  /*07e0*/  RET.REL.NODEC R4 `(_Z8copy_veciPKfPf) ;  /* 0xfffffff804047950 */ /* 0x000fea0003c3ffff */
.L_x_14:
[----:B------:R-:W-:-:S00]  /*07f0*/  BRA `(.L_x_14) ;  /* 0xfffffffc00fc7947 */ /* 0x000fc0000383ffff */
[----:B------:R-:W-:-:S00]  /*0800*/  NOP ;  /* 0x0000000000007918 */ /* 0x000fc00000000000 */
[----:B------:R-:W-:-:S00]  /*0810*/  NOP ;  /* 0x0000000000007918 */ /* 0x000fc00000000000 */
[----:B------:R-:W-:-:S00]  /*0820*/  NOP ;  /* 0x0000000000007918 */ /* 0x000fc00000000000 */
[----:B------:R-:W-:-:S00]  /*0830*/  NOP ;  /* 0x0000000000007918 */ /* 0x000fc00000000000 */
[----:B------:R-:W-:-:S00]  /*0840*/  NOP ;  /* 0x0000000000007918 */ /* 0x000fc00000000000 */
[----:B------:R-:W-:-:S00]  /*0850*/  NOP ;  /* 0x0000000000007918 */ /* 0x000fc00000000000 */
[----:B------:R-:W-:-:S00]  /*0860*/  NOP ;  /* 0x0000000000007918 */ /* 0x000fc00000000000 */
[----:B------:R-:W-:-:S00]  /*0870*/  NOP ;  /* 0x0000000000007918 */ /* 0x000fc00000000000 */
.L_x_15:


//--------------------- .nv.shared.reserved.0     --------------------------
	.section	.nv.shared.reserved.0,"aw",@nobits
	.weak		__nv_reservedSMEM_offset_0_alias
	.size		__nv_reservedSMEM_offset_0_alias, 0, 64
	.other		__nv_reservedSMEM_offset_0_alias,@"STO_CUDA_RESERVED_SHARED STV_DEFAULT"
__nv_reservedSMEM_offset_0_alias:
	.zero		0
	.zero		64


//--------------------- .nv.constant0._Z8copy_veciPKfPf --------------------------
	.section	.nv.constant0._Z8copy_veciPKfPf,"a",@progbits
	.sectionflags	@""
	.align	4
.nv.constant0._Z8copy_veciPKfPf:
	.zero		920


//--------------------- SYMBOLS --------------------------

	.type		.nv.reservedSmem.offset0,@object
	.size		.nv.reservedSmem.offset0,0x4
